//
// Generated by NVIDIA NVVM Compiler
//
// Compiler Build ID: CL-36424714
// Cuda compilation tools, release 13.0, V13.0.88
// Based on NVVM 20.0.0
//

.version 9.0
.target sm_100
.address_size 64

	// .globl	_Z13dotProdKernelPfPKfS1_i

.visible .entry _Z13dotProdKernelPfPKfS1_i(
	.param .u64 .ptr .align 1 _Z13dotProdKernelPfPKfS1_i_param_0,
	.param .u64 .ptr .align 1 _Z13dotProdKernelPfPKfS1_i_param_1,
	.param .u64 .ptr .align 1 _Z13dotProdKernelPfPKfS1_i_param_2,
	.param .u32 _Z13dotProdKernelPfPKfS1_i_param_3
)
{
	.reg .pred 	%p<7>;
	.reg .b32 	%r<36>;
	.reg .b32 	%f<30>;
	.reg .b64 	%rd<25>;

	ld.param.u64 	%rd4, [_Z13dotProdKernelPfPKfS1_i_param_0];
	ld.param.u64 	%rd5, [_Z13dotProdKernelPfPKfS1_i_param_1];
	ld.param.u64 	%rd6, [_Z13dotProdKernelPfPKfS1_i_param_2];
	ld.param.u32 	%r19, [_Z13dotProdKernelPfPKfS1_i_param_3];
	cvta.to.global.u64 	%rd1, %rd6;
	cvta.to.global.u64 	%rd2, %rd5;
	cvta.to.global.u64 	%rd7, %rd4;
	mov.u32 	%r20, %ntid.x;
	mov.u32 	%r21, %nctaid.x;
	mul.lo.s32 	%r1, %r20, %r21;
	mov.u32 	%r22, %ctaid.x;
	shl.b32 	%r23, %r22, 7;
	mov.u32 	%r24, %tid.x;
	add.s32 	%r35, %r23, %r24;
	mul.wide.u32 	%rd8, %r35, 4;
	add.s64 	%rd3, %rd7, %rd8;
	mov.b32 	%r25, 0;
	st.global.u32 	[%rd3], %r25;
	setp.gt.u32 	%p1, %r1, %r19;
	mov.f32 	%f29, 0f00000000;
	@%p1 bra 	$L__BB0_7;
	div.u32 	%r27, %r19, %r1;
	max.u32 	%r3, %r27, 1;
	and.b32  	%r4, %r3, 3;
	setp.lt.u32 	%p2, %r27, 4;
	mov.f32 	%f29, 0f00000000;
	@%p2 bra 	$L__BB0_4;
	and.b32  	%r28, %r3, -4;
	shl.b32 	%r5, %r1, 2;
	neg.s32 	%r29, %r28;
	mov.f32 	%f29, 0f00000000;
	mul.wide.s32 	%rd12, %r1, 4;
$L__BB0_3:
	mul.wide.s32 	%rd9, %r35, 4;
	add.s64 	%rd10, %rd2, %rd9;
	ld.global.f32 	%f10, [%rd10];
	add.s64 	%rd11, %rd1, %rd9;
	ld.global.f32 	%f11, [%rd11];
	fma.rn.f32 	%f12, %f10, %f11, %f29;
	st.global.f32 	[%rd3], %f12;
	add.s64 	%rd13, %rd10, %rd12;
	ld.global.f32 	%f13, [%rd13];
	add.s64 	%rd14, %rd11, %rd12;
	ld.global.f32 	%f14, [%rd14];
	fma.rn.f32 	%f15, %f13, %f14, %f12;
	st.global.f32 	[%rd3], %f15;
	add.s64 	%rd15, %rd13, %rd12;
	ld.global.f32 	%f16, [%rd15];
	add.s64 	%rd16, %rd14, %rd12;
	ld.global.f32 	%f17, [%rd16];
	fma.rn.f32 	%f18, %f16, %f17, %f15;
	st.global.f32 	[%rd3], %f18;
	add.s64 	%rd17, %rd15, %rd12;
	ld.global.f32 	%f19, [%rd17];
	add.s64 	%rd18, %rd16, %rd12;
	ld.global.f32 	%f20, [%rd18];
	fma.rn.f32 	%f29, %f19, %f20, %f18;
	st.global.f32 	[%rd3], %f29;
	add.s32 	%r35, %r35, %r5;
	add.s32 	%r29, %r29, 4;
	setp.ne.s32 	%p3, %r29, 0;
	@%p3 bra 	$L__BB0_3;
$L__BB0_4:
	setp.eq.s32 	%p4, %r4, 0;
	@%p4 bra 	$L__BB0_7;
	neg.s32 	%r33, %r4;
$L__BB0_6:
	.pragma "nounroll";
	mul.wide.s32 	%rd19, %r35, 4;
	add.s64 	%rd20, %rd2, %rd19;
	ld.global.f32 	%f21, [%rd20];
	add.s64 	%rd21, %rd1, %rd19;
	ld.global.f32 	%f22, [%rd21];
	fma.rn.f32 	%f29, %f21, %f22, %f29;
	st.global.f32 	[%rd3], %f29;
	add.s32 	%r35, %r35, %r1;
	add.s32 	%r33, %r33, 1;
	setp.ne.s32 	%p5, %r33, 0;
	@%p5 bra 	$L__BB0_6;
$L__BB0_7:
	setp.ge.s32 	%p6, %r35, %r19;
	@%p6 bra 	$L__BB0_9;
	mul.wide.s32 	%rd22, %r35, 4;
	add.s64 	%rd23, %rd2, %rd22;
	ld.global.f32 	%f23, [%rd23];
	add.s64 	%rd24, %rd1, %rd22;
	ld.global.f32 	%f24, [%rd24];
	fma.rn.f32 	%f25, %f23, %f24, %f29;
	st.global.f32 	[%rd3], %f25;
$L__BB0_9:
	ret;

}


// ===== COMPILED SASS (sm_100) =====

	.target	sm_100

	.elftype	@"ET_EXEC"


//--------------------- .note.nv.tkinfo           --------------------------
	.section	.note.nv.tkinfo,"",@"SHT_NOTE"
	.sectionflags	@"SHF_NOTE_NV_TKINFO"
	.tkinfo
        /*0018*/ 	.word	0x00000002
        /*0030*/ 	.string	""
        /*0030*/ 	.string	"ptxas"
        /*0030*/ 	.string	"Cuda compilation tools, release 13.0, V13.0.88"
        /*0030*/ 	.string	"Build cuda_13.0.r13.0/compiler.36424714_0"
        /*0030*/ 	.string	"-arch sm_100 -m 64 "



//--------------------- .note.nv.cuinfo           --------------------------
	.section	.note.nv.cuinfo,"",@"SHT_NOTE"
	.sectionflags	@"SHF_NOTE_NV_CUINFO"
        /*0018*/ 	.short	0x0002
        /*001a*/ 	.short	0x0064
        /*001c*/ 	.short	0x0082
	.zero		2


//--------------------- .nv.info                  --------------------------
	.section	.nv.info,"",@"SHT_CUDA_INFO"
	.align	4


	//----- nvinfo : EIATTR_REGCOUNT
	.align		4
        /*0000*/ 	.byte	0x04, 0x2f
        /*0002*/ 	.short	(.L_1 - .L_0)
	.align		4
.L_0:
        /*0004*/ 	.word	index@(_Z13dotProdKernelPfPKfS1_i)
        /*0008*/ 	.word	0x00000020


	//----- nvinfo : EIATTR_FRAME_SIZE
	.align		4
.L_1:
        /*000c*/ 	.byte	0x04, 0x11
        /*000e*/ 	.short	(.L_3 - .L_2)
	.align		4
.L_2:
        /*0010*/ 	.word	index@(_Z13dotProdKernelPfPKfS1_i)
        /*0014*/ 	.word	0x00000000


	//----- nvinfo : EIATTR_MIN_STACK_SIZE
	.align		4
.L_3:
        /*0018*/ 	.byte	0x04, 0x12
        /*001a*/ 	.short	(.L_5 - .L_4)
	.align		4
.L_4:
        /*001c*/ 	.word	index@(_Z13dotProdKernelPfPKfS1_i)
        /*0020*/ 	.word	0x00000000
.L_5:


//--------------------- .nv.compat                --------------------------
	.section	.nv.compat,"",@"SHT_CUDA_COMPAT_INFO"
	.align	4
        /*0000*/ 	.byte	0x02, 0x09, 0x00, 0x00, 0x02, 0x02, 0x01, 0x00, 0x02, 0x05, 0x05, 0x00, 0x03, 0x07, 0x01, 0x01
        /*0010*/ 	.byte	0x02, 0x03, 0x00, 0x00, 0x02, 0x06, 0x01, 0x00, 0x04, 0x0b, 0x08, 0x00, 0x09, 0x00, 0x00, 0x00
        /*0020*/ 	.byte	0x00, 0x00, 0x00, 0x00


//--------------------- .nv.info._Z13dotProdKernelPfPKfS1_i --------------------------
	.section	.nv.info._Z13dotProdKernelPfPKfS1_i,"",@"SHT_CUDA_INFO"
	.sectionflags	@""
	.align	4


	//----- nvinfo : EIATTR_CUDA_API_VERSION
	.align		4
        /*0000*/ 	.byte	0x04, 0x37
        /*0002*/ 	.short	(.L_7 - .L_6)
.L_6:
        /*0004*/ 	.word	0x00000082


	//----- nvinfo : EIATTR_KPARAM_INFO
	.align		4
.L_7:
        /*0008*/ 	.byte	0x04, 0x17
        /*000a*/ 	.short	(.L_9 - .L_8)
.L_8:
        /*000c*/ 	.word	0x00000000
        /*0010*/ 	.short	0x0003
        /*0012*/ 	.short	0x0018
        /*0014*/ 	.byte	0x00, 0xf0, 0x11, 0x00


	//----- nvinfo : EIATTR_KPARAM_INFO
	.align		4
.L_9:
        /*0018*/ 	.byte	0x04, 0x17
        /*001a*/ 	.short	(.L_11 - .L_10)
.L_10:
        /*001c*/ 	.word	0x00000000
        /*0020*/ 	.short	0x0002
        /*0022*/ 	.short	0x0010
        /*0024*/ 	.byte	0x00, 0xf5, 0x21, 0x00


	//----- nvinfo : EIATTR_KPARAM_INFO
	.align		4
.L_11:
        /*0028*/ 	.byte	0x04, 0x17
        /*002a*/ 	.short	(.L_13 - .L_12)
.L_12:
        /*002c*/ 	.word	0x00000000
        /*0030*/ 	.short	0x0001
        /*0032*/ 	.short	0x0008
        /*0034*/ 	.byte	0x00, 0xf5, 0x21, 0x00


	//----- nvinfo : EIATTR_KPARAM_INFO
	.align		4
.L_13:
        /*0038*/ 	.byte	0x04, 0x17
        /*003a*/ 	.short	(.L_15 - .L_14)
.L_14:
        /*003c*/ 	.word	0x00000000
        /*0040*/ 	.short	0x0000
        /*0042*/ 	.short	0x0000
        /*0044*/ 	.byte	0x00, 0xf5, 0x21, 0x00


	//----- nvinfo : EIATTR_SPARSE_MMA_MASK
	.align		4
.L_15:
        /*0048*/ 	.byte	0x03, 0x50
        /*004a*/ 	.short	0x0000


	//----- nvinfo : EIATTR_MAXREG_COUNT
	.align		4
        /*004c*/ 	.byte	0x03, 0x1b
        /*004e*/ 	.short	0x00ff


	//----- nvinfo : EIATTR_MERCURY_ISA_VERSION
	.align		4
        /*0050*/ 	.byte	0x03, 0x5f
        /*0052*/ 	.short	0x0101


	//----- nvinfo : EIATTR_VRC_CTA_INIT_COUNT
	.align		4
        /*0054*/ 	.byte	0x02, 0x4a
	.zero		1
	.zero		1


	//----- nvinfo : EIATTR_EXIT_INSTR_OFFSETS
	.align		4
        /*0058*/ 	.byte	0x04, 0x1c
        /*005a*/ 	.short	(.L_17 - .L_16)


	//   ....[0]....
.L_16:
        /*005c*/ 	.word	0x00001020


	//   ....[1]....
        /*0060*/ 	.word	0x000010b0


	//----- nvinfo : EIATTR_CBANK_PARAM_SIZE
	.align		4
.L_17:
        /*0064*/ 	.byte	0x03, 0x19
        /*0066*/ 	.short	0x001c


	//----- nvinfo : EIATTR_PARAM_CBANK
	.align		4
        /*0068*/ 	.byte	0x04, 0x0a
        /*006a*/ 	.short	(.L_19 - .L_18)
	.align		4
.L_18:
        /*006c*/ 	.word	index@(.nv.constant0._Z13dotProdKernelPfPKfS1_i)
        /*0070*/ 	.short	0x0380
        /*0072*/ 	.short	0x001c


	//----- nvinfo : EIATTR_SW_WAR
	.align		4
.L_19:
        /*0074*/ 	.byte	0x04, 0x36
        /*0076*/ 	.short	(.L_21 - .L_20)
.L_20:
        /*0078*/ 	.word	0x00000008
.L_21:


//--------------------- .nv.callgraph             --------------------------
	.section	.nv.callgraph,"",@"SHT_CUDA_CALLGRAPH"
	.align	4
	.sectionentsize	8
	.align		4
        /*0000*/ 	.word	0x00000000
	.align		4
        /*0004*/ 	.word	0xffffffff
	.align		4
        /*0008*/ 	.word	0x00000000
	.align		4
        /*000c*/ 	.word	0xfffffffe
	.align		4
        /*0010*/ 	.word	0x00000000
	.align		4
        /*0014*/ 	.word	0xfffffffd
	.align		4
        /*0018*/ 	.word	0x00000000
	.align		4
        /*001c*/ 	.word	0xfffffffc


//--------------------- .text._Z13dotProdKernelPfPKfS1_i --------------------------
	.section	.text._Z13dotProdKernelPfPKfS1_i,"ax",@progbits
	.align	128
        .global         _Z13dotProdKernelPfPKfS1_i
        .type           _Z13dotProdKernelPfPKfS1_i,@function
        .size           _Z13dotProdKernelPfPKfS1_i,(.L_x_8 - _Z13dotProdKernelPfPKfS1_i)
        .other          _Z13dotProdKernelPfPKfS1_i,@"STO_CUDA_ENTRY STV_DEFAULT"
_Z13dotProdKernelPfPKfS1_i:
.text._Z13dotProdKernelPfPKfS1_i:
[----:B------:R-:W-:Y:S01]  /*0000*/  LDC R1, c[0x0][0x37c] ;  /* 0x0000df00ff017b82 */ /* 0x000fe20000000800 */
[----:B------:R-:W0:Y:S07]  /*0010*/  S2R R11, SR_CTAID.X ;  /* 0x00000000000b7919 */ /* 0x000e2e0000002500 */
[----:B------:R-:W1:Y:S01]  /*0020*/  LDC.64 R2, c[0x0][0x380] ;  /* 0x0000e000ff027b82 */ /* 0x000e620000000a00 */
[----:B------:R-:W2:Y:S01]  /*0030*/  LDCU UR6, c[0x0][0x360] ;  /* 0x00006c00ff0677ac */ /* 0x000ea20008000800 */
[----:B------:R-:W-:Y:S01]  /*0040*/  HFMA2 R13, -RZ, RZ, 0, 0 ;  /* 0x00000000ff0d7431 */ /* 0x000fe200000001ff */
[----:B------:R-:W0:Y:S01]  /*0050*/  S2R R4, SR_TID.X ;  /* 0x0000000000047919 */ /* 0x000e220000002100 */
[----:B------:R-:W3:Y:S04]  /*0060*/  LDCU.64 UR4, c[0x0][0x358] ;  /* 0x00006b00ff0477ac */ /* 0x000ee80008000a00 */
[----:B------:R-:W2:Y:S01]  /*0070*/  LDC R0, c[0x0][0x370] ;  /* 0x0000dc00ff007b82 */ /* 0x000ea20000000800 */
[----:B------:R-:W4:Y:S01]  /*0080*/  LDCU UR7, c[0x0][0x398] ;  /* 0x00007300ff0777ac */ /* 0x000f220008000800 */
[----:B--2---:R-:W-:Y:S01]  /*0090*/  IMAD R0, R0, UR6, RZ ;  /* 0x0000000600007c24 */ /* 0x004fe2000f8e02ff */
[----:B0-----:R-:W-:-:S04]  /*00a0*/  LEA R11, R11, R4, 0x7 ;  /* 0x000000040b0b7211 */ /* 0x001fc800078e38ff */
[----:B----4-:R-:W-:Y:S01]  /*00b0*/  ISETP.GT.U32.AND P0, PT, R0, UR7, PT ;  /* 0x0000000700007c0c */ /* 0x010fe2000bf04070 */
[----:B-1----:R-:W-:-:S05]  /*00c0*/  IMAD.WIDE.U32 R2, R11, 0x4, R2 ;  /* 0x000000040b027825 */ /* 0x002fca00078e0002 */
[----:B---3--:R0:W-:Y:S07]  /*00d0*/  STG.E desc[UR4][R2.64], RZ ;  /* 0x000000ff02007986 */ /* 0x0081ee000c101904 */
[----:B------:R-:W-:Y:S05]  /*00e0*/  @P0 BRA `(.L_x_0) ;  /* 0x0000000c00c80947 */ /* 0x000fea0003800000 */
[----:B------:R-:W1:Y:S01]  /*00f0*/  I2F.U32.RP R6, R0 ;  /* 0x0000000000067306 */ /* 0x000e620000209000 */
[----:B------:R-:W-:Y:S02]  /*0100*/  IADD3 R7, PT, PT, RZ, -R0, RZ ;  /* 0x80000000ff077210 */ /* 0x000fe40007ffe0ff */
[----:B------:R-:W-:Y:S02]  /*0110*/  ISETP.NE.U32.AND P2, PT, R0, RZ, PT ;  /* 0x000000ff0000720c */ /* 0x000fe40003f45070 */
[----:B------:R-:W-:-:S03]  /*0120*/  MOV R13, RZ ;  /* 0x000000ff000d7202 */ /* 0x000fc60000000f00 */
[----:B-1----:R-:W1:Y:S02]  /*0130*/  MUFU.RCP R6, R6 ;  /* 0x0000000600067308 */ /* 0x002e640000001000 */
[----:B-1----:R-:W-:-:S06]  /*0140*/  IADD3 R4, PT, PT, R6, 0xffffffe, RZ ;  /* 0x0ffffffe06047810 */ /* 0x002fcc0007ffe0ff */
[----:B------:R1:W2:Y:S02]  /*0150*/  F2I.FTZ.U32.TRUNC.NTZ R5, R4 ;  /* 0x0000000400057305 */ /* 0x0002a4000021f000 */
[----:B-1----:R-:W-:Y:S01]  /*0160*/  MOV R4, RZ ;  /* 0x000000ff00047202 */ /* 0x002fe20000000f00 */
[----:B--2---:R-:W-:-:S04]  /*0170*/  IMAD R7, R7, R5, RZ ;  /* 0x0000000507077224 */ /* 0x004fc800078e02ff */
[----:B------:R-:W-:-:S06]  /*0180*/  IMAD.HI.U32 R5, R5, R7, R4 ;  /* 0x0000000705057227 */ /* 0x000fcc00078e0004 */
[----:B------:R-:W-:-:S05]  /*0190*/  IMAD.HI.U32 R5, R5, UR7, RZ ;  /* 0x0000000705057c27 */ /* 0x000fca000f8e00ff */
[----:B------:R-:W-:-:S05]  /*01a0*/  IADD3 R7, PT, PT, -R5, RZ, RZ ;  /* 0x000000ff05077210 */ /* 0x000fca0007ffe1ff */
[----:B------:R-:W-:-:S05]  /*01b0*/  IMAD R7, R0, R7, UR7 ;  /* 0x0000000700077e24 */ /* 0x000fca000f8e0207 */
[----:B------:R-:W-:-:S13]  /*01c0*/  ISETP.GE.U32.AND P0, PT, R7, R0, PT ;  /* 0x000000000700720c */ /* 0x000fda0003f06070 */
[----:B------:R-:W-:Y:S02]  /*01d0*/  @P0 IADD3 R7, PT, PT, -R0, R7, RZ ;  /* 0x0000000700070210 */ /* 0x000fe40007ffe1ff */
[----:B------:R-:W-:Y:S02]  /*01e0*/  @P0 IADD3 R5, PT, PT, R5, 0x1, RZ ;  /* 0x0000000105050810 */ /* 0x000fe40007ffe0ff */
[----:B------:R-:W-:-:S13]  /*01f0*/  ISETP.GE.U32.AND P1, PT, R7, R0, PT ;  /* 0x000000000700720c */ /* 0x000fda0003f26070 */
[----:B------:R-:W-:Y:S02]  /*0200*/  @P1 IADD3 R5, PT, PT, R5, 0x1, RZ ;  /* 0x0000000105051810 */ /* 0x000fe40007ffe0ff */
[----:B------:R-:W-:-:S04]  /*0210*/  @!P2 LOP3.LUT R5, RZ, R0, RZ, 0x33, !PT ;  /* 0x00000000ff05a212 */ /* 0x000fc800078e33ff */
[C---:B------:R-:W-:Y:S02]  /*0220*/  ISETP.GE.U32.AND P0, PT, R5.reuse, 0x4, PT ;  /* 0x000000040500780c */ /* 0x040fe40003f06070 */
[----:B------:R-:W-:-:S04]  /*0230*/  VIMNMX.U32 R5, PT, PT, R5, 0x1, !PT ;  /* 0x0000000105057848 */ /* 0x000fc80007fe0000 */
[----:B------:R-:W-:-:S07]  /*0240*/  LOP3.LUT R9, R5, 0x3, RZ, 0xc0, !PT ;  /* 0x0000000305097812 */ /* 0x000fce00078ec0ff */
[----:B------:R-:W-:Y:S05]  /*0250*/  @!P0 BRA `(.L_x_1) ;  /* 0x0000000c00308947 */ /* 0x000fea0003800000 */
[----:B------:R-:W-:Y:S02]  /*0260*/  LOP3.LUT R5, R5, 0xfffffffc, RZ, 0xc0, !PT ;  /* 0xfffffffc05057812 */ /* 0x000fe400078ec0ff */
[----:B------:R-:W-:Y:S02]  /*0270*/  MOV R13, RZ ;  /* 0x000000ff000d7202 */ /* 0x000fe40000000f00 */
[----:B------:R-:W-:-:S04]  /*0280*/  IADD3 R8, PT, PT, -R5, RZ, RZ ;  /* 0x000000ff05087210 */ /* 0x000fc80007ffe1ff */
[----:B------:R-:W-:-:S13]  /*0290*/  ISETP.GE.AND P0, PT, R8, RZ, PT ;  /* 0x000000ff0800720c */ /* 0x000fda0003f06270 */
[----:B------:R-:W-:Y:S05]  /*02a0*/  @P0 BRA `(.L_x_2) ;  /* 0x0000000800a40947 */ /* 0x000fea0003800000 */
[----:B------:R-:W-:Y:S02]  /*02b0*/  IADD3 R4, PT, PT, -R8, RZ, RZ ;  /* 0x000000ff08047210 */ /* 0x000fe40007ffe1ff */
[----:B------:R-:W-:Y:S02]  /*02c0*/  PLOP3.LUT P0, PT, PT, PT, PT, 0x80, 0x8 ;  /* 0x000000000008781c */ /* 0x000fe40003f0f070 */
[----:B------:R-:W-:-:S13]  /*02d0*/  ISETP.GT.AND P1, PT, R4, 0xc, PT ;  /* 0x0000000c0400780c */ /* 0x000fda0003f24270 */
[----:B------:R-:W-:Y:S05]  /*02e0*/  @!P1 BRA `(.L_x_3) ;  /* 0x0000000400a89947 */ /* 0x000fea0003800000 */
[----:B------:R-:W-:-:S13]  /*02f0*/  PLOP3.LUT P0, PT, PT, PT, PT, 0x8, 0x80 ;  /* 0x000000000080781c */ /* 0x000fda0003f0e170 */
.L_x_4:
[----:B------:R-:W1:Y:S08]  /*0300*/  LDC.64 R4, c[0x0][0x388] ;  /* 0x0000e200ff047b82 */ /* 0x000e700000000a00 */
[----:B------:R-:W2:Y:S01]  /*0310*/  LDC.64 R6, c[0x0][0x390] ;  /* 0x0000e400ff067b82 */ /* 0x000ea20000000a00 */
[----:B-1----:R-:W-:-:S05]  /*0320*/  IMAD.WIDE R14, R11, 0x4, R4 ;  /* 0x000000040b0e7825 */ /* 0x002fca00078e0204 */
[----:B---3--:R-:W3:Y:S01]  /*0330*/  LDG.E R10, desc[UR4][R14.64] ;  /* 0x000000040e0a7981 */ /* 0x008ee2000c1e1900 */
[----:B--2---:R-:W-:-:S05]  /*0340*/  IMAD.WIDE R16, R11, 0x4, R6 ;  /* 0x000000040b107825 */ /* 0x004fca00078e0206 */
[----:B------:R-:W3:Y:S01]  /*0350*/  LDG.E R12, desc[UR4][R16.64] ;  /* 0x00000004100c7981 */ /* 0x000ee2000c1e1900 */
[----:B------:R-:W-:-:S04]  /*0360*/  IMAD.WIDE R18, R0, 0x4, R16 ;  /* 0x0000000400127825 */ /* 0x000fc800078e0210 */
[----:B---3--:R-:W-:Y:S01]  /*0370*/  FFMA R25, R10, R12, R13 ;  /* 0x0000000c0a197223 */ /* 0x008fe2000000000d */
[----:B------:R-:W-:-:S04]  /*0380*/  IMAD.WIDE R12, R0, 0x4, R14 ;  /* 0x00000004000c7825 */ /* 0x000fc800078e020e */
[----:B------:R1:W-:Y:S04]  /*0390*/  STG.E desc[UR4][R2.64], R25 ;  /* 0x0000001902007986 */ /* 0x0003e8000c101904 */
[----:B------:R-:W2:Y:S04]  /*03a0*/  LDG.E R10, desc[UR4][R12.64] ;  /* 0x000000040c0a7981 */ /* 0x000ea8000c1e1900 */
[----:B------:R-:W2:Y:S01]  /*03b0*/  LDG.E R20, desc[UR4][R18.64] ;  /* 0x0000000412147981 */ /* 0x000ea2000c1e1900 */
[----:B------:R-:W-:-:S04]  /*03c0*/  IMAD.WIDE R22, R0, 0x4, R18 ;  /* 0x0000000400167825 */ /* 0x000fc800078e0212 */
[----:B--2---:R-:W-:Y:S01]  /*03d0*/  FFMA R27, R10, R20, R25 ;  /* 0x000000140a1b7223 */ /* 0x004fe20000000019 */
[----:B------:R-:W-:-:S04]  /*03e0*/  IMAD.WIDE R20, R0, 0x4, R12 ;  /* 0x0000000400147825 */ /* 0x000fc800078e020c */
[----:B------:R2:W-:Y:S04]  /*03f0*/  STG.E desc[UR4][R2.64], R27 ;  /* 0x0000001b02007986 */ /* 0x0005e8000c101904 */
[----:B------:R-:W3:Y:S04]  /*0400*/  LDG.E R10, desc[UR4][R20.64] ;  /* 0x00000004140a7981 */ /* 0x000ee8000c1e1900 */
[----:B------:R-:W3:Y:S01]  /*0410*/  LDG.E R14, desc[UR4][R22.64] ;  /* 0x00000004160e7981 */ /* 0x000ee2000c1e1900 */
[----:B------:R-:W-:-:S04]  /*0420*/  IMAD.WIDE R16, R0, 0x4, R22 ;  /* 0x0000000400107825 */ /* 0x000fc800078e0216 */
[----:B---3--:R-:W-:Y:S01]  /*0430*/  FFMA R29, R10, R14, R27 ;  /* 0x0000000e0a1d7223 */ /* 0x008fe2000000001b */
[----:B------:R-:W-:-:S04]  /*0440*/  IMAD.WIDE R14, R0, 0x4, R20 ;  /* 0x00000004000e7825 */ /* 0x000fc800078e0214 */
[----:B------:R3:W-:Y:S04]  /*0450*/  STG.E desc[UR4][R2.64], R29 ;  /* 0x0000001d02007986 */ /* 0x0007e8000c101904 */
[----:B------:R-:W1:Y:S04]  /*0460*/  LDG.E R14, desc[UR4][R14.64] ;  /* 0x000000040e0e7981 */ /* 0x000e68000c1e1900 */
[----:B------:R-:W1:Y:S01]  /*0470*/  LDG.E R16, desc[UR4][R16.64] ;  /* 0x0000000410107981 */ /* 0x000e62000c1e1900 */
[----:B------:R-:W-:-:S05]  /*0480*/  LEA R11, R0, R11, 0x2 ;  /* 0x0000000b000b7211 */ /* 0x000fca00078e10ff */
[----:B------:R-:W-:-:S04]  /*0490*/  IMAD.WIDE R12, R11, 0x4, R4 ;  /* 0x000000040b0c7825 */ /* 0x000fc800078e0204 */
[----:B------:R-:W-:-:S04]  /*04a0*/  IMAD.WIDE R18, R11, 0x4, R6 ;  /* 0x000000040b127825 */ /* 0x000fc800078e0206 */
[----:B-1----:R-:W-:-:S05]  /*04b0*/  FFMA R25, R14, R16, R29 ;  /* 0x000000100e197223 */ /* 0x002fca000000001d */
        /* <DEDUP_REMOVED lines=15> */
[----:B------:R-:W-:-:S04]  /*05b0*/  IMAD.WIDE R18, R0, 0x4, R22 ;  /* 0x0000000400127825 */ /* 0x000fc800078e0216 */
[----:B-1----:R-:W-:Y:S01]  /*05c0*/  FFMA R25, R10, R12, R29 ;  /* 0x0000000c0a197223 */ /* 0x002fe2000000001d */
[----:B------:R-:W-:-:S04]  /*05d0*/  IMAD.WIDE R12, R0, 0x4, R16 ;  /* 0x00000004000c7825 */ /* 0x000fc800078e0210 */
[----:B------:R1:W-:Y:S04]  /*05e0*/  STG.E desc[UR4][R2.64], R25 ;  /* 0x0000001902007986 */ /* 0x0003e8000c101904 */
[----:B------:R-:W2:Y:S04]  /*05f0*/  LDG.E R12, desc[UR4][R12.64] ;  /* 0x000000040c0c7981 */ /* 0x000ea8000c1e1900 */
[----:B------:R-:W2:Y:S01]  /*0600*/  LDG.E R18, desc[UR4][R18.64] ;  /* 0x0000000412127981 */ /* 0x000ea2000c1e1900 */
[----:B------:R-:W-:-:S05]  /*0610*/  LEA R11, R0, R11, 0x2 ;  /* 0x0000000b000b7211 */ /* 0x000fca00078e10ff */
[----:B------:R-:W-:-:S04]  /*0620*/  IMAD.WIDE R14, R11, 0x4, R4 ;  /* 0x000000040b0e7825 */ /* 0x000fc800078e0204 */
[----:B------:R-:W-:-:S04]  /*0630*/  IMAD.WIDE R16, R11, 0x4, R6 ;  /* 0x000000040b107825 */ /* 0x000fc800078e0206 */
[----:B--2---:R-:W-:-:S05]  /*0640*/  FFMA R27, R12, R18, R25 ;  /* 0x000000120c1b7223 */ /* 0x004fca0000000019 */
[----:B------:R2:W-:Y:S04]  /*0650*/  STG.E desc[UR4][R2.64], R27 ;  /* 0x0000001b02007986 */ /* 0x0005e8000c101904 */
[----:B------:R-:W3:Y:S04]  /*0660*/  LDG.E R10, desc[UR4][R14.64] ;  /* 0x000000040e0a7981 */ /* 0x000ee8000c1e1900 */
[----:B------:R-:W3:Y:S01]  /*0670*/  LDG.E R20, desc[UR4][R16.64] ;  /* 0x0000000410147981 */ /* 0x000ee2000c1e1900 */
[----:B------:R-:W-:-:S04]  /*0680*/  IMAD.WIDE R12, R0, 0x4, R16 ;  /* 0x00000004000c7825 */ /* 0x000fc800078e0210 */
[----:B---3--:R-:W-:Y:S01]  /*0690*/  FFMA R29, R10, R20, R27 ;  /* 0x000000140a1d7223 */ /* 0x008fe2000000001b */
[----:B------:R-:W-:-:S04]  /*06a0*/  IMAD.WIDE R20, R0, 0x4, R14 ;  /* 0x0000000400147825 */ /* 0x000fc800078e020e */
[----:B------:R-:W-:Y:S04]  /*06b0*/  STG.E desc[UR4][R2.64], R29 ;  /* 0x0000001d02007986 */ /* 0x000fe8000c101904 */
        /* <DEDUP_REMOVED lines=8> */
[----:B------:R-:W-:-:S04]  /*0740*/  IMAD.WIDE R16, R0, 0x4, R22 ;  /* 0x0000000400107825 */ /* 0x000fc800078e0216 */
[----:B--2---:R-:W-:Y:S01]  /*0750*/  FFMA R27, R10, R14, R25 ;  /* 0x0000000e0a1b7223 */ /* 0x004fe20000000019 */
[----:B------:R-:W-:-:S04]  /*0760*/  IMAD.WIDE R14, R0, 0x4, R18 ;  /* 0x00000004000e7825 */ /* 0x000fc800078e0212 */
[----:B------:R-:W-:Y:S04]  /*0770*/  STG.E desc[UR4][R2.64], R27 ;  /* 0x0000001b02007986 */ /* 0x000fe8000c101904 */
        /* <DEDUP_REMOVED lines=25> */
[----:B------:R-:W2:Y:S04]  /*0910*/  LDG.E R4, desc[UR4][R4.64] ;  /* 0x0000000404047981 */ /* 0x000ea8000c1e1900 */
[----:B------:R-:W2:Y:S01]  /*0920*/  LDG.E R6, desc[UR4][R6.64] ;  /* 0x0000000406067981 */ /* 0x000ea2000c1e1900 */
[----:B------:R-:W-:-:S04]  /*0930*/  IADD3 R8, PT, PT, R8, 0x10, RZ ;  /* 0x0000001008087810 */ /* 0x000fc80007ffe0ff */
[----:B------:R-:W-:Y:S02]  /*0940*/  ISETP.GE.AND P1, PT, R8, -0xc, PT ;  /* 0xfffffff40800780c */ /* 0x000fe40003f26270 */
[----:B------:R-:W-:Y:S01]  /*0950*/  LEA R11, R0, R11, 0x2 ;  /* 0x0000000b000b7211 */ /* 0x000fe200078e10ff */
[----:B--2---:R-:W-:-:S05]  /*0960*/  FFMA R13, R4, R6, R21 ;  /* 0x00000006040d7223 */ /* 0x004fca0000000015 */
[----:B------:R3:W-:Y:S05]  /*0970*/  STG.E desc[UR4][R2.64], R13 ;  /* 0x0000000d02007986 */ /* 0x0007ea000c101904 */
[----:B------:R-:W-:Y:S05]  /*0980*/  @!P1 BRA `(.L_x_4) ;  /* 0xfffffff8005c9947 */ /* 0x000fea000383ffff */
.L_x_3:
[----:B------:R-:W-:-:S04]  /*0990*/  IADD3 R4, PT, PT, -R8, RZ, RZ ;  /* 0x000000ff08047210 */ /* 0x000fc80007ffe1ff */
[----:B------:R-:W-:-:S13]  /*09a0*/  ISETP.GT.AND P1, PT, R4, 0x4, PT ;  /* 0x000000040400780c */ /* 0x000fda0003f24270 */
[----:B------:R-:W-:Y:S05]  /*09b0*/  @!P1 BRA `(.L_x_5) ;  /* 0x0000000000d89947 */ /* 0x000fea0003800000 */
[----:B------:R-:W1:Y:S08]  /*09c0*/  LDC.64 R4, c[0x0][0x388] ;  /* 0x0000e200ff047b82 */ /* 0x000e700000000a00 */
[----:B------:R-:W2:Y:S01]  /*09d0*/  LDC.64 R6, c[0x0][0x390] ;  /* 0x0000e400ff067b82 */ /* 0x000ea20000000a00 */
[----:B-1----:R-:W-:-:S05]  /*09e0*/  IMAD.WIDE R14, R11, 0x4, R4 ;  /* 0x000000040b0e7825 */ /* 0x002fca00078e0204 */
[----:B------:R-:W3:Y:S01]  /*09f0*/  LDG.E R10, desc[UR4][R14.64] ;  /* 0x000000040e0a7981 */ /* 0x000ee2000c1e1900 */
[----:B--2---:R-:W-:-:S05]  /*0a00*/  IMAD.WIDE R16, R11, 0x4, R6 ;  /* 0x000000040b107825 */ /* 0x004fca00078e0206 */
[----:B------:R-:W3:Y:S01]  /*0a10*/  LDG.E R12, desc[UR4][R16.64] ;  /* 0x00000004100c7981 */ /* 0x000ee2000c1e1900 */
[----:B------:R-:W-:-:S04]  /*0a20*/  IMAD.WIDE R18, R0, 0x4, R16 ;  /* 0x0000000400127825 */ /* 0x000fc800078e0210 */
[----:B---3--:R-:W-:Y:S01]  /*0a30*/  FFMA R25, R10, R12, R13 ;  /* 0x0000000c0a197223 */ /* 0x008fe2000000000d */
[----:B------:R-:W-:-:S04]  /*0a40*/  IMAD.WIDE R12, R0, 0x4, R14 ;  /* 0x00000004000c7825 */ /* 0x000fc800078e020e */
[----:B------:R-:W-:Y:S04]  /*0a50*/  STG.E desc[UR4][R2.64], R25 ;  /* 0x0000001902007986 */ /* 0x000fe8000c101904 */
        /* <DEDUP_REMOVED lines=27> */
[----:B-1----:R-:W-:-:S04]  /*0c10*/  IMAD.WIDE R18, R0, 0x4, R14 ;  /* 0x0000000400127825 */ /* 0x002fc800078e020e */
[----:B---3--:R-:W-:Y:S01]  /*0c20*/  FFMA R23, R10, R16, R21 ;  /* 0x000000100a177223 */ /* 0x008fe20000000015 */
        /* <DEDUP_REMOVED lines=8> */
[----:B------:R-:W3:Y:S04]  /*0cb0*/  LDG.E R4, desc[UR4][R4.64] ;  /* 0x0000000404047981 */ /* 0x000ee8000c1e1900 */
[----:B------:R-:W3:Y:S01]  /*0cc0*/  LDG.E R6, desc[UR4][R6.64] ;  /* 0x0000000406067981 */ /* 0x000ee2000c1e1900 */
[----:B------:R-:W-:Y:S02]  /*0cd0*/  PLOP3.LUT P0, PT, PT, PT, PT, 0x8, 0x80 ;  /* 0x000000000080781c */ /* 0x000fe40003f0e170 */
[----:B------:R-:W-:-:S02]  /*0ce0*/  IADD3 R8, PT, PT, R8, 0x8, RZ ;  /* 0x0000000808087810 */ /* 0x000fc40007ffe0ff */
[----:B------:R-:W-:Y:S01]  /*0cf0*/  LEA R11, R0, R11, 0x2 ;  /* 0x0000000b000b7211 */ /* 0x000fe200078e10ff */
[----:B---3--:R-:W-:-:S05]  /*0d00*/  FFMA R13, R4, R6, R25 ;  /* 0x00000006040d7223 */ /* 0x008fca0000000019 */
[----:B------:R2:W-:Y:S03]  /*0d10*/  STG.E desc[UR4][R2.64], R13 ;  /* 0x0000000d02007986 */ /* 0x0005e6000c101904 */
.L_x_5:
[----:B------:R-:W-:-:S13]  /*0d20*/  ISETP.NE.OR P0, PT, R8, RZ, P0 ;  /* 0x000000ff0800720c */ /* 0x000fda0000705670 */
[----:B------:R-:W-:Y:S05]  /*0d30*/  @!P0 BRA `(.L_x_1) ;  /* 0x0000000000788947 */ /* 0x000fea0003800000 */
.L_x_2:
[----:B-1----:R-:W1:Y:S08]  /*0d40*/  LDC.64 R4, c[0x0][0x388] ;  /* 0x0000e200ff047b82 */ /* 0x002e700000000a00 */
[----:B------:R-:W4:Y:S01]  /*0d50*/  LDC.64 R6, c[0x0][0x390] ;  /* 0x0000e400ff067b82 */ /* 0x000f220000000a00 */
[----:B-1----:R-:W-:-:S05]  /*0d60*/  IMAD.WIDE R4, R11, 0x4, R4 ;  /* 0x000000040b047825 */ /* 0x002fca00078e0204 */
[----:B------:R-:W2:Y:S01]  /*0d70*/  LDG.E R10, desc[UR4][R4.64] ;  /* 0x00000004040a7981 */ /* 0x000ea2000c1e1900 */
[----:B----4-:R-:W-:-:S05]  /*0d80*/  IMAD.WIDE R6, R11, 0x4, R6 ;  /* 0x000000040b067825 */ /* 0x010fca00078e0206 */
[----:B------:R-:W2:Y:S01]  /*0d90*/  LDG.E R12, desc[UR4][R6.64] ;  /* 0x00000004060c7981 */ /* 0x000ea2000c1e1900 */
[----:B------:R-:W-:-:S04]  /*0da0*/  IMAD.WIDE R14, R0, 0x4, R6 ;  /* 0x00000004000e7825 */ /* 0x000fc800078e0206 */
[----:B--23--:R-:W-:Y:S01]  /*0db0*/  FFMA R21, R10, R12, R13 ;  /* 0x0000000c0a157223 */ /* 0x00cfe2000000000d */
        /* <DEDUP_REMOVED lines=17> */
[----:B------:R-:W-:Y:S02]  /*0ed0*/  ISETP.NE.AND P0, PT, R8, RZ, PT ;  /* 0x000000ff0800720c */ /* 0x000fe40003f05270 */
[----:B------:R-:W-:Y:S01]  /*0ee0*/  LEA R11, R0, R11, 0x2 ;  /* 0x0000000b000b7211 */ /* 0x000fe200078e10ff */
[----:B--2---:R-:W-:-:S05]  /*0ef0*/  FFMA R13, R4, R6, R25 ;  /* 0x00000006040d7223 */ /* 0x004fca0000000019 */
[----:B------:R1:W-:Y:S05]  /*0f00*/  STG.E desc[UR4][R2.64], R13 ;  /* 0x0000000d02007986 */ /* 0x0003ea000c101904 */
[----:B------:R-:W-:Y:S05]  /*0f10*/  @P0 BRA `(.L_x_2) ;  /* 0xfffffffc00880947 */ /* 0x000fea000383ffff */
.L_x_1:
[----:B------:R-:W-:-:S13]  /*0f20*/  ISETP.NE.AND P0, PT, R9, RZ, PT ;  /* 0x000000ff0900720c */ /* 0x000fda0003f05270 */
[----:B------:R-:W-:Y:S05]  /*0f30*/  @!P0 BRA `(.L_x_0) ;  /* 0x0000000000348947 */ /* 0x000fea0003800000 */
[----:B------:R-:W4:Y:S01]  /*0f40*/  LDC.64 R4, c[0x0][0x388] ;  /* 0x0000e200ff047b82 */ /* 0x000f220000000a00 */
[----:B------:R-:W-:-:S07]  /*0f50*/  IADD3 R10, PT, PT, -R9, RZ, RZ ;  /* 0x000000ff090a7210 */ /* 0x000fce0007ffe1ff */
[----:B------:R-:W0:Y:S02]  /*0f60*/  LDC.64 R14, c[0x0][0x390] ;  /* 0x0000e400ff0e7b82 */ /* 0x000e240000000a00 */
.L_x_6:
[----:B----4-:R-:W-:-:S04]  /*0f70*/  IMAD.WIDE R6, R11, 0x4, R4 ;  /* 0x000000040b067825 */ /* 0x010fc800078e0204 */
[----:B0-----:R-:W-:Y:S02]  /*0f80*/  IMAD.WIDE R8, R11, 0x4, R14 ;  /* 0x000000040b087825 */ /* 0x001fe400078e020e */
[----:B------:R-:W1:Y:S04]  /*0f90*/  LDG.E R6, desc[UR4][R6.64] ;  /* 0x0000000406067981 */ /* 0x000e68000c1e1900 */
[----:B------:R-:W1:Y:S01]  /*0fa0*/  LDG.E R8, desc[UR4][R8.64] ;  /* 0x0000000408087981 */ /* 0x000e62000c1e1900 */
[----:B------:R-:W-:Y:S02]  /*0fb0*/  IADD3 R10, PT, PT, R10, 0x1, RZ ;  /* 0x000000010a0a7810 */ /* 0x000fe40007ffe0ff */
[----:B------:R-:W-:Y:S02]  /*0fc0*/  IADD3 R11, PT, PT, R0, R11, RZ ;  /* 0x0000000b000b7210 */ /* 0x000fe40007ffe0ff */
[----:B------:R-:W-:Y:S01]  /*0fd0*/  ISETP.NE.AND P0, PT, R10, RZ, PT ;  /* 0x000000ff0a00720c */ /* 0x000fe20003f05270 */
[----:B-123--:R-:W-:-:S05]  /*0fe0*/  FFMA R13, R6, R8, R13 ;  /* 0x00000008060d7223 */ /* 0x00efca000000000d */
[----:B------:R0:W-:Y:S07]  /*0ff0*/  STG.E desc[UR4][R2.64], R13 ;  /* 0x0000000d02007986 */ /* 0x0001ee000c101904 */
[----:B------:R-:W-:Y:S05]  /*1000*/  @P0 BRA `(.L_x_6) ;  /* 0xfffffffc00d80947 */ /* 0x000fea000383ffff */
.L_x_0:
[----:B------:R-:W-:-:S13]  /*1010*/  ISETP.GE.AND P0, PT, R11, UR7, PT ;  /* 0x000000070b007c0c */ /* 0x000fda000bf06270 */
[----:B------:R-:W-:Y:S05]  /*1020*/  @P0 EXIT ;  /* 0x000000000000094d */ /* 0x000fea0003800000 */
[----:B------:R-:W4:Y:S08]  /*1030*/  LDC.64 R4, c[0x0][0x388] ;  /* 0x0000e200ff047b82 */ /* 0x000f300000000a00 */
[----:B------:R-:W5:Y:S01]  /*1040*/  LDC.64 R6, c[0x0][0x390] ;  /* 0x0000e400ff067b82 */ /* 0x000f620000000a00 */
[----:B----4-:R-:W-:-:S06]  /*1050*/  IMAD.WIDE R4, R11, 0x4, R4 ;  /* 0x000000040b047825 */ /* 0x010fcc00078e0204 */
[----:B------:R-:W0:Y:S01]  /*1060*/  LDG.E R4, desc[UR4][R4.64] ;  /* 0x0000000404047981 */ /* 0x000e22000c1e1900 */
[----:B-----5:R-:W-:-:S06]  /*1070*/  IMAD.WIDE R6, R11, 0x4, R6 ;  /* 0x000000040b067825 */ /* 0x020fcc00078e0206 */
[----:B------:R-:W0:Y:S02]  /*1080*/  LDG.E R6, desc[UR4][R6.64] ;  /* 0x0000000406067981 */ /* 0x000e24000c1e1900 */
[----:B0123--:R-:W-:-:S05]  /*1090*/  FFMA R13, R4, R6, R13 ;  /* 0x00000006040d7223 */ /* 0x00ffca000000000d */
[----:B------:R-:W-:Y:S01]  /*10a0*/  STG.E desc[UR4][R2.64], R13 ;  /* 0x0000000d02007986 */ /* 0x000fe2000c101904 */
[----:B------:R-:W-:Y:S05]  /*10b0*/  EXIT ;  /* 0x000000000000794d */ /* 0x000fea0003800000 */
.L_x_7:
[----:B------:R-:W-:-:S00]  /*10c0*/  BRA `(.L_x_7) ;  /* 0xfffffffc00fc7947 */ /* 0x000fc0000383ffff */
[----:B------:R-:W-:-:S00]  /*10d0*/  NOP ;  /* 0x0000000000007918 */ /* 0x000fc00000000000 */
        /* <DEDUP_REMOVED lines=10> */
.L_x_8:


//--------------------- .nv.shared.reserved.0     --------------------------
	.section	.nv.shared.reserved.0,"aw",@nobits
	.weak		__nv_reservedSMEM_offset_0_alias
	.size		__nv_reservedSMEM_offset_0_alias, 0, 64
	.other		__nv_reservedSMEM_offset_0_alias,@"STO_CUDA_RESERVED_SHARED STV_DEFAULT"
__nv_reservedSMEM_offset_0_alias:
	.zero		0
	.zero		64


//--------------------- .nv.constant0._Z13dotProdKernelPfPKfS1_i --------------------------
	.section	.nv.constant0._Z13dotProdKernelPfPKfS1_i,"a",@progbits
	.sectionflags	@""
	.align	4
.nv.constant0._Z13dotProdKernelPfPKfS1_i:
	.zero		924


//--------------------- SYMBOLS --------------------------

	.type		.nv.reservedSmem.offset0,@object
	.size		.nv.reservedSmem.offset0,0x4
